//
// Generated by NVIDIA NVVM Compiler
//
// Compiler Build ID: CL-36424714
// Cuda compilation tools, release 13.0, V13.0.88
// Based on NVVM 20.0.0
//

.version 9.0
.target sm_100
.address_size 64

	// .globl	_Z14subtractKernelPdS_

.visible .entry _Z14subtractKernelPdS_(
	.param .u64 .ptr .align 1 _Z14subtractKernelPdS__param_0,
	.param .u64 .ptr .align 1 _Z14subtractKernelPdS__param_1
)
{
	.reg .b32 	%r<2>;
	.reg .b64 	%rd<8>;
	.reg .b64 	%fd<4>;

	ld.param.u64 	%rd1, [_Z14subtractKernelPdS__param_0];
	ld.param.u64 	%rd2, [_Z14subtractKernelPdS__param_1];
	cvta.to.global.u64 	%rd3, %rd1;
	cvta.to.global.u64 	%rd4, %rd2;
	mov.u32 	%r1, %tid.x;
	mul.wide.u32 	%rd5, %r1, 8;
	add.s64 	%rd6, %rd4, %rd5;
	ld.global.f64 	%fd1, [%rd6];
	add.s64 	%rd7, %rd3, %rd5;
	ld.global.f64 	%fd2, [%rd7];
	sub.f64 	%fd3, %fd2, %fd1;
	st.global.f64 	[%rd7], %fd3;
	ret;

}
	// .globl	_Z13updateWKernelPdS_S_id
.visible .entry _Z13updateWKernelPdS_S_id(
	.param .u64 .ptr .align 1 _Z13updateWKernelPdS_S_id_param_0,
	.param .u64 .ptr .align 1 _Z13updateWKernelPdS_S_id_param_1,
	.param .u64 .ptr .align 1 _Z13updateWKernelPdS_S_id_param_2,
	.param .u32 _Z13updateWKernelPdS_S_id_param_3,
	.param .f64 _Z13updateWKernelPdS_S_id_param_4
)
{
	.reg .b32 	%r<6>;
	.reg .b64 	%rd<13>;
	.reg .b64 	%fd<8>;

	ld.param.u64 	%rd1, [_Z13updateWKernelPdS_S_id_param_0];
	ld.param.u64 	%rd2, [_Z13updateWKernelPdS_S_id_param_1];
	ld.param.u64 	%rd3, [_Z13updateWKernelPdS_S_id_param_2];
	ld.param.u32 	%r1, [_Z13updateWKernelPdS_S_id_param_3];
	ld.param.f64 	%fd1, [_Z13updateWKernelPdS_S_id_param_4];
	cvta.to.global.u64 	%rd4, %rd2;
	cvta.to.global.u64 	%rd5, %rd1;
	cvta.to.global.u64 	%rd6, %rd3;
	mov.u32 	%r2, %tid.x;
	mul.wide.u32 	%rd7, %r2, 8;
	add.s64 	%rd8, %rd6, %rd7;
	ld.global.f64 	%fd2, [%rd8];
	div.s32 	%r3, %r2, %r1;
	mul.wide.s32 	%rd9, %r3, 8;
	add.s64 	%rd10, %rd5, %rd9;
	ld.global.f64 	%fd3, [%rd10];
	mul.f64 	%fd4, %fd1, %fd3;
	mul.lo.s32 	%r4, %r3, %r1;
	sub.s32 	%r5, %r2, %r4;
	mul.wide.u32 	%rd11, %r5, 8;
	add.s64 	%rd12, %rd4, %rd11;
	ld.global.f64 	%fd5, [%rd12];
	mul.f64 	%fd6, %fd4, %fd5;
	sub.f64 	%fd7, %fd2, %fd6;
	st.global.f64 	[%rd8], %fd7;
	ret;

}


// ===== COMPILED SASS (sm_100) =====

	.target	sm_100

	.elftype	@"ET_EXEC"


//--------------------- .note.nv.tkinfo           --------------------------
	.section	.note.nv.tkinfo,"",@"SHT_NOTE"
	.sectionflags	@"SHF_NOTE_NV_TKINFO"
	.tkinfo
        /*0018*/ 	.word	0x00000002
        /*0030*/ 	.string	""
        /*0030*/ 	.string	"ptxas"
        /*0030*/ 	.string	"Cuda compilation tools, release 13.0, V13.0.88"
        /*0030*/ 	.string	"Build cuda_13.0.r13.0/compiler.36424714_0"
        /*0030*/ 	.string	"-arch sm_100 -m 64 "



//--------------------- .note.nv.cuinfo           --------------------------
	.section	.note.nv.cuinfo,"",@"SHT_NOTE"
	.sectionflags	@"SHF_NOTE_NV_CUINFO"
        /*0018*/ 	.short	0x0002
        /*001a*/ 	.short	0x0064
        /*001c*/ 	.short	0x0082
	.zero		2


//--------------------- .nv.info                  --------------------------
	.section	.nv.info,"",@"SHT_CUDA_INFO"
	.align	4


	//----- nvinfo : EIATTR_REGCOUNT
	.align		4
        /*0000*/ 	.byte	0x04, 0x2f
        /*0002*/ 	.short	(.L_1 - .L_0)
	.align		4
.L_0:
        /*0004*/ 	.word	index@(_Z14subtractKernelPdS_)
        /*0008*/ 	.word	0x0000000a


	//----- nvinfo : EIATTR_FRAME_SIZE
	.align		4
.L_1:
        /*000c*/ 	.byte	0x04, 0x11
        /*000e*/ 	.short	(.L_3 - .L_2)
	.align		4
.L_2:
        /*0010*/ 	.word	index@(_Z14subtractKernelPdS_)
        /*0014*/ 	.word	0x00000000


	//----- nvinfo : EIATTR_REGCOUNT
	.align		4
.L_3:
        /*0018*/ 	.byte	0x04, 0x2f
        /*001a*/ 	.short	(.L_5 - .L_4)
	.align		4
.L_4:
        /*001c*/ 	.word	index@(_Z13updateWKernelPdS_S_id)
        /*0020*/ 	.word	0x0000000e


	//----- nvinfo : EIATTR_FRAME_SIZE
	.align		4
.L_5:
        /*0024*/ 	.byte	0x04, 0x11
        /*0026*/ 	.short	(.L_7 - .L_6)
	.align		4
.L_6:
        /*0028*/ 	.word	index@(_Z13updateWKernelPdS_S_id)
        /*002c*/ 	.word	0x00000000


	//----- nvinfo : EIATTR_MIN_STACK_SIZE
	.align		4
.L_7:
        /*0030*/ 	.byte	0x04, 0x12
        /*0032*/ 	.short	(.L_9 - .L_8)
	.align		4
.L_8:
        /*0034*/ 	.word	index@(_Z13updateWKernelPdS_S_id)
        /*0038*/ 	.word	0x00000000


	//----- nvinfo : EIATTR_MIN_STACK_SIZE
	.align		4
.L_9:
        /*003c*/ 	.byte	0x04, 0x12
        /*003e*/ 	.short	(.L_11 - .L_10)
	.align		4
.L_10:
        /*0040*/ 	.word	index@(_Z14subtractKernelPdS_)
        /*0044*/ 	.word	0x00000000
.L_11:


//--------------------- .nv.compat                --------------------------
	.section	.nv.compat,"",@"SHT_CUDA_COMPAT_INFO"
	.align	4
        /*0000*/ 	.byte	0x02, 0x09, 0x00, 0x00, 0x02, 0x02, 0x01, 0x00, 0x02, 0x05, 0x05, 0x00, 0x03, 0x07, 0x01, 0x01
        /*0010*/ 	.byte	0x02, 0x03, 0x00, 0x00, 0x02, 0x06, 0x01, 0x00, 0x04, 0x0b, 0x08, 0x00, 0x01, 0x00, 0x00, 0x00
        /*0020*/ 	.byte	0x00, 0x00, 0x00, 0x00


//--------------------- .nv.info._Z13updateWKernelPdS_S_id --------------------------
	.section	.nv.info._Z13updateWKernelPdS_S_id,"",@"SHT_CUDA_INFO"
	.sectionflags	@""
	.align	4


	//----- nvinfo : EIATTR_CUDA_API_VERSION
	.align		4
        /*0000*/ 	.byte	0x04, 0x37
        /*0002*/ 	.short	(.L_13 - .L_12)
.L_12:
        /*0004*/ 	.word	0x00000082


	//----- nvinfo : EIATTR_KPARAM_INFO
	.align		4
.L_13:
        /*0008*/ 	.byte	0x04, 0x17
        /*000a*/ 	.short	(.L_15 - .L_14)
.L_14:
        /*000c*/ 	.word	0x00000000
        /*0010*/ 	.short	0x0004
        /*0012*/ 	.short	0x0020
        /*0014*/ 	.byte	0x00, 0xf0, 0x21, 0x00


	//----- nvinfo : EIATTR_KPARAM_INFO
	.align		4
.L_15:
        /*0018*/ 	.byte	0x04, 0x17
        /*001a*/ 	.short	(.L_17 - .L_16)
.L_16:
        /*001c*/ 	.word	0x00000000
        /*0020*/ 	.short	0x0003
        /*0022*/ 	.short	0x0018
        /*0024*/ 	.byte	0x00, 0xf0, 0x11, 0x00


	//----- nvinfo : EIATTR_KPARAM_INFO
	.align		4
.L_17:
        /*0028*/ 	.byte	0x04, 0x17
        /*002a*/ 	.short	(.L_19 - .L_18)
.L_18:
        /*002c*/ 	.word	0x00000000
        /*0030*/ 	.short	0x0002
        /*0032*/ 	.short	0x0010
        /*0034*/ 	.byte	0x00, 0xf5, 0x21, 0x00


	//----- nvinfo : EIATTR_KPARAM_INFO
	.align		4
.L_19:
        /*0038*/ 	.byte	0x04, 0x17
        /*003a*/ 	.short	(.L_21 - .L_20)
.L_20:
        /*003c*/ 	.word	0x00000000
        /*0040*/ 	.short	0x0001
        /*0042*/ 	.short	0x0008
        /*0044*/ 	.byte	0x00, 0xf5, 0x21, 0x00


	//----- nvinfo : EIATTR_KPARAM_INFO
	.align		4
.L_21:
        /*0048*/ 	.byte	0x04, 0x17
        /*004a*/ 	.short	(.L_23 - .L_22)
.L_22:
        /*004c*/ 	.word	0x00000000
        /*0050*/ 	.short	0x0000
        /*0052*/ 	.short	0x0000
        /*0054*/ 	.byte	0x00, 0xf5, 0x21, 0x00


	//----- nvinfo : EIATTR_SPARSE_MMA_MASK
	.align		4
.L_23:
        /*0058*/ 	.byte	0x03, 0x50
        /*005a*/ 	.short	0x0000


	//----- nvinfo : EIATTR_MAXREG_COUNT
	.align		4
        /*005c*/ 	.byte	0x03, 0x1b
        /*005e*/ 	.short	0x00ff


	//----- nvinfo : EIATTR_MERCURY_ISA_VERSION
	.align		4
        /*0060*/ 	.byte	0x03, 0x5f
        /*0062*/ 	.short	0x0101


	//----- nvinfo : EIATTR_VRC_CTA_INIT_COUNT
	.align		4
        /*0064*/ 	.byte	0x02, 0x4a
	.zero		1
	.zero		1


	//----- nvinfo : EIATTR_EXIT_INSTR_OFFSETS
	.align		4
        /*0068*/ 	.byte	0x04, 0x1c
        /*006a*/ 	.short	(.L_25 - .L_24)


	//   ....[0]....
.L_24:
        /*006c*/ 	.word	0x000002b0


	//----- nvinfo : EIATTR_CBANK_PARAM_SIZE
	.align		4
.L_25:
        /*0070*/ 	.byte	0x03, 0x19
        /*0072*/ 	.short	0x0028


	//----- nvinfo : EIATTR_PARAM_CBANK
	.align		4
        /*0074*/ 	.byte	0x04, 0x0a
        /*0076*/ 	.short	(.L_27 - .L_26)
	.align		4
.L_26:
        /*0078*/ 	.word	index@(.nv.constant0._Z13updateWKernelPdS_S_id)
        /*007c*/ 	.short	0x0380
        /*007e*/ 	.short	0x0028


	//----- nvinfo : EIATTR_SW_WAR
	.align		4
.L_27:
        /*0080*/ 	.byte	0x04, 0x36
        /*0082*/ 	.short	(.L_29 - .L_28)
.L_28:
        /*0084*/ 	.word	0x00000008
.L_29:


//--------------------- .nv.info._Z14subtractKernelPdS_ --------------------------
	.section	.nv.info._Z14subtractKernelPdS_,"",@"SHT_CUDA_INFO"
	.sectionflags	@""
	.align	4


	//----- nvinfo : EIATTR_CUDA_API_VERSION
	.align		4
        /*0000*/ 	.byte	0x04, 0x37
        /*0002*/ 	.short	(.L_31 - .L_30)
.L_30:
        /*0004*/ 	.word	0x00000082


	//----- nvinfo : EIATTR_KPARAM_INFO
	.align		4
.L_31:
        /*0008*/ 	.byte	0x04, 0x17
        /*000a*/ 	.short	(.L_33 - .L_32)
.L_32:
        /*000c*/ 	.word	0x00000000
        /*0010*/ 	.short	0x0001
        /*0012*/ 	.short	0x0008
        /*0014*/ 	.byte	0x00, 0xf5, 0x21, 0x00


	//----- nvinfo : EIATTR_KPARAM_INFO
	.align		4
.L_33:
        /*0018*/ 	.byte	0x04, 0x17
        /*001a*/ 	.short	(.L_35 - .L_34)
.L_34:
        /*001c*/ 	.word	0x00000000
        /*0020*/ 	.short	0x0000
        /*0022*/ 	.short	0x0000
        /*0024*/ 	.byte	0x00, 0xf5, 0x21, 0x00


	//----- nvinfo : EIATTR_SPARSE_MMA_MASK
	.align		4
.L_35:
        /*0028*/ 	.byte	0x03, 0x50
        /*002a*/ 	.short	0x0000


	//----- nvinfo : EIATTR_MAXREG_COUNT
	.align		4
        /*002c*/ 	.byte	0x03, 0x1b
        /*002e*/ 	.short	0x00ff


	//----- nvinfo : EIATTR_MERCURY_ISA_VERSION
	.align		4
        /*0030*/ 	.byte	0x03, 0x5f
        /*0032*/ 	.short	0x0101


	//----- nvinfo : EIATTR_VRC_CTA_INIT_COUNT
	.align		4
        /*0034*/ 	.byte	0x02, 0x4a
	.zero		1
	.zero		1


	//----- nvinfo : EIATTR_EXIT_INSTR_OFFSETS
	.align		4
        /*0038*/ 	.byte	0x04, 0x1c
        /*003a*/ 	.short	(.L_37 - .L_36)


	//   ....[0]....
.L_36:
        /*003c*/ 	.word	0x000000b0


	//----- nvinfo : EIATTR_CBANK_PARAM_SIZE
	.align		4
.L_37:
        /*0040*/ 	.byte	0x03, 0x19
        /*0042*/ 	.short	0x0010


	//----- nvinfo : EIATTR_PARAM_CBANK
	.align		4
        /*0044*/ 	.byte	0x04, 0x0a
        /*0046*/ 	.short	(.L_39 - .L_38)
	.align		4
.L_38:
        /*0048*/ 	.word	index@(.nv.constant0._Z14subtractKernelPdS_)
        /*004c*/ 	.short	0x0380
        /*004e*/ 	.short	0x0010


	//----- nvinfo : EIATTR_SW_WAR
	.align		4
.L_39:
        /*0050*/ 	.byte	0x04, 0x36
        /*0052*/ 	.short	(.L_41 - .L_40)
.L_40:
        /*0054*/ 	.word	0x00000008
.L_41:


//--------------------- .nv.callgraph             --------------------------
	.section	.nv.callgraph,"",@"SHT_CUDA_CALLGRAPH"
	.align	4
	.sectionentsize	8
	.align		4
        /*0000*/ 	.word	0x00000000
	.align		4
        /*0004*/ 	.word	0xffffffff
	.align		4
        /*0008*/ 	.word	0x00000000
	.align		4
        /*000c*/ 	.word	0xfffffffe
	.align		4
        /*0010*/ 	.word	0x00000000
	.align		4
        /*0014*/ 	.word	0xfffffffd
	.align		4
        /*0018*/ 	.word	0x00000000
	.align		4
        /*001c*/ 	.word	0xfffffffc


//--------------------- .text._Z13updateWKernelPdS_S_id --------------------------
	.section	.text._Z13updateWKernelPdS_S_id,"ax",@progbits
	.align	128
        .global         _Z13updateWKernelPdS_S_id
        .type           _Z13updateWKernelPdS_S_id,@function
        .size           _Z13updateWKernelPdS_S_id,(.L_x_2 - _Z13updateWKernelPdS_S_id)
        .other          _Z13updateWKernelPdS_S_id,@"STO_CUDA_ENTRY STV_DEFAULT"
_Z13updateWKernelPdS_S_id:
.text._Z13updateWKernelPdS_S_id:
[----:B------:R-:W-:Y:S08]  /*0000*/  LDC R1, c[0x0][0x37c] ;  /* 0x0000df00ff017b82 */ /* 0x000ff00000000800 */
[----:B------:R-:W0:Y:S01]  /*0010*/  LDC R5, c[0x0][0x398] ;  /* 0x0000e600ff057b82 */ /* 0x000e220000000800 */
[----:B------:R-:W1:Y:S01]  /*0020*/  S2R R0, SR_TID.X ;  /* 0x0000000000007919 */ /* 0x000e620000002100 */
[----:B------:R-:W2:Y:S01]  /*0030*/  LDCU.64 UR4, c[0x0][0x358] ;  /* 0x00006b00ff0477ac */ /* 0x000ea20008000a00 */
[----:B------:R-:W3:Y:S05]  /*0040*/  LDCU.64 UR6, c[0x0][0x3a0] ;  /* 0x00007400ff0677ac */ /* 0x000eea0008000a00 */
[----:B------:R-:W4:Y:S01]  /*0050*/  LDC.64 R10, c[0x0][0x388] ;  /* 0x0000e200ff0a7b82 */ /* 0x000f220000000a00 */
[----:B0-----:R-:W-:-:S04]  /*0060*/  IABS R6, R5 ;  /* 0x0000000500067213 */ /* 0x001fc80000000000 */
[----:B------:R-:W0:Y:S01]  /*0070*/  I2F.RP R4, R6 ;  /* 0x0000000600047306 */ /* 0x000e220000209400 */
[----:B-1----:R-:W-:-:S07]  /*0080*/  IABS R8, R0 ;  /* 0x0000000000087213 */ /* 0x002fce0000000000 */
[----:B0-----:R-:W0:Y:S02]  /*0090*/  MUFU.RCP R4, R4 ;  /* 0x0000000400047308 */ /* 0x001e240000001000 */
[----:B0-----:R-:W-:-:S06]  /*00a0*/  VIADD R2, R4, 0xffffffe ;  /* 0x0ffffffe04027836 */ /* 0x001fcc0000000000 */
[----:B------:R0:W1:Y:S02]  /*00b0*/  F2I.FTZ.U32.TRUNC.NTZ R3, R2 ;  /* 0x0000000200037305 */ /* 0x000064000021f000 */
[----:B0-----:R-:W-:Y:S02]  /*00c0*/  HFMA2 R2, -RZ, RZ, 0, 0 ;  /* 0x00000000ff027431 */ /* 0x001fe400000001ff */
[----:B-1----:R-:W-:-:S04]  /*00d0*/  IMAD.MOV R7, RZ, RZ, -R3 ;  /* 0x000000ffff077224 */ /* 0x002fc800078e0a03 */
[----:B------:R-:W-:-:S04]  /*00e0*/  IMAD R7, R7, R6, RZ ;  /* 0x0000000607077224 */ /* 0x000fc800078e02ff */
[----:B------:R-:W-:Y:S01]  /*00f0*/  IMAD.HI.U32 R3, R3, R7, R2 ;  /* 0x0000000703037227 */ /* 0x000fe200078e0002 */
[----:B------:R-:W-:-:S03]  /*0100*/  LOP3.LUT R2, R0, R5, RZ, 0x3c, !PT ;  /* 0x0000000500027212 */ /* 0x000fc600078e3cff */
[----:B------:R-:W-:Y:S01]  /*0110*/  IMAD.MOV.U32 R7, RZ, RZ, R8 ;  /* 0x000000ffff077224 */ /* 0x000fe200078e0008 */
[----:B------:R-:W-:-:S03]  /*0120*/  ISETP.GE.AND P1, PT, R2, RZ, PT ;  /* 0x000000ff0200720c */ /* 0x000fc60003f26270 */
[----:B------:R-:W-:-:S05]  /*0130*/  IMAD.HI.U32 R4, R3, R7, RZ ;  /* 0x0000000703047227 */ /* 0x000fca00078e00ff */
[----:B------:R-:W-:-:S05]  /*0140*/  IADD3 R3, PT, PT, -R4, RZ, RZ ;  /* 0x000000ff04037210 */ /* 0x000fca0007ffe1ff */
[----:B------:R-:W-:-:S05]  /*0150*/  IMAD R3, R6, R3, R7 ;  /* 0x0000000306037224 */ /* 0x000fca00078e0207 */
[----:B------:R-:W-:-:S13]  /*0160*/  ISETP.GT.U32.AND P2, PT, R6, R3, PT ;  /* 0x000000030600720c */ /* 0x000fda0003f44070 */
[----:B------:R-:W-:Y:S01]  /*0170*/  @!P2 IMAD.IADD R3, R3, 0x1, -R6 ;  /* 0x000000010303a824 */ /* 0x000fe200078e0a06 */
[----:B------:R-:W-:Y:S02]  /*0180*/  @!P2 IADD3 R4, PT, PT, R4, 0x1, RZ ;  /* 0x000000010404a810 */ /* 0x000fe40007ffe0ff */
[----:B------:R-:W-:Y:S02]  /*0190*/  ISETP.NE.AND P2, PT, R5, RZ, PT ;  /* 0x000000ff0500720c */ /* 0x000fe40003f45270 */
[----:B------:R-:W-:Y:S02]  /*01a0*/  ISETP.GE.U32.AND P0, PT, R3, R6, PT ;  /* 0x000000060300720c */ /* 0x000fe40003f06070 */
[----:B------:R-:W0:Y:S08]  /*01b0*/  LDC.64 R6, c[0x0][0x380] ;  /* 0x0000e000ff067b82 */ /* 0x000e300000000a00 */
[----:B------:R-:W1:Y:S03]  /*01c0*/  LDC.64 R2, c[0x0][0x390] ;  /* 0x0000e400ff027b82 */ /* 0x000e660000000a00 */
[----:B------:R-:W-:-:S05]  /*01d0*/  @P0 VIADD R4, R4, 0x1 ;  /* 0x0000000104040836 */ /* 0x000fca0000000000 */
[----:B------:R-:W-:Y:S02]  /*01e0*/  @!P1 IADD3 R4, PT, PT, -R4, RZ, RZ ;  /* 0x000000ff04049210 */ /* 0x000fe40007ffe1ff */
[----:B------:R-:W-:-:S04]  /*01f0*/  @!P2 LOP3.LUT R4, RZ, R5, RZ, 0x33, !PT ;  /* 0x00000005ff04a212 */ /* 0x000fc800078e33ff */
[C---:B------:R-:W-:Y:S01]  /*0200*/  IADD3 R8, PT, PT, -R4.reuse, RZ, RZ ;  /* 0x000000ff04087210 */ /* 0x040fe20007ffe1ff */
[----:B0-----:R-:W-:-:S04]  /*0210*/  IMAD.WIDE R6, R4, 0x8, R6 ;  /* 0x0000000804067825 */ /* 0x001fc800078e0206 */
[----:B------:R-:W-:Y:S02]  /*0220*/  IMAD R5, R5, R8, R0 ;  /* 0x0000000805057224 */ /* 0x000fe400078e0200 */
[----:B--2---:R-:W3:Y:S02]  /*0230*/  LDG.E.64 R6, desc[UR4][R6.64] ;  /* 0x0000000406067981 */ /* 0x004ee4000c1e1b00 */
[----:B----4-:R-:W-:-:S04]  /*0240*/  IMAD.WIDE.U32 R10, R5, 0x8, R10 ;  /* 0x00000008050a7825 */ /* 0x010fc800078e000a */
[----:B-1----:R-:W-:Y:S02]  /*0250*/  IMAD.WIDE.U32 R2, R0, 0x8, R2 ;  /* 0x0000000800027825 */ /* 0x002fe400078e0002 */
[----:B------:R-:W2:Y:S04]  /*0260*/  LDG.E.64 R10, desc[UR4][R10.64] ;  /* 0x000000040a0a7981 */ /* 0x000ea8000c1e1b00 */
[----:B------:R-:W2:Y:S01]  /*0270*/  LDG.E.64 R4, desc[UR4][R2.64] ;  /* 0x0000000402047981 */ /* 0x000ea2000c1e1b00 */
[----:B---3--:R-:W-:-:S08]  /*0280*/  DMUL R8, R6, UR6 ;  /* 0x0000000606087c28 */ /* 0x008fd00008000000 */
[----:B--2---:R-:W-:-:S07]  /*0290*/  DFMA R4, -R8, R10, R4 ;  /* 0x0000000a0804722b */ /* 0x004fce0000000104 */
[----:B------:R-:W-:Y:S01]  /*02a0*/  STG.E.64 desc[UR4][R2.64], R4 ;  /* 0x0000000402007986 */ /* 0x000fe2000c101b04 */
[----:B------:R-:W-:Y:S05]  /*02b0*/  EXIT ;  /* 0x000000000000794d */ /* 0x000fea0003800000 */
.L_x_0:
[----:B------:R-:W-:-:S00]  /*02c0*/  BRA `(.L_x_0) ;  /* 0xfffffffc00fc7947 */ /* 0x000fc0000383ffff */
[----:B------:R-:W-:-:S00]  /*02d0*/  NOP ;  /* 0x0000000000007918 */ /* 0x000fc00000000000 */
        /* <DEDUP_REMOVED lines=10> */
.L_x_2:


//--------------------- .text._Z14subtractKernelPdS_ --------------------------
	.section	.text._Z14subtractKernelPdS_,"ax",@progbits
	.align	128
        .global         _Z14subtractKernelPdS_
        .type           _Z14subtractKernelPdS_,@function
        .size           _Z14subtractKernelPdS_,(.L_x_3 - _Z14subtractKernelPdS_)
        .other          _Z14subtractKernelPdS_,@"STO_CUDA_ENTRY STV_DEFAULT"
_Z14subtractKernelPdS_:
.text._Z14subtractKernelPdS_:
[----:B------:R-:W-:Y:S01]  /*0000*/  LDC R1, c[0x0][0x37c] ;  /* 0x0000df00ff017b82 */ /* 0x000fe20000000800 */
[----:B------:R-:W0:Y:S07]  /*0010*/  S2R R7, SR_TID.X ;  /* 0x0000000000077919 */ /* 0x000e2e0000002100 */
[----:B------:R-:W0:Y:S01]  /*0020*/  LDC.64 R2, c[0x0][0x388] ;  /* 0x0000e200ff027b82 */ /* 0x000e220000000a00 */
[----:B------:R-:W1:Y:S07]  /*0030*/  LDCU.64 UR4, c[0x0][0x358] ;  /* 0x00006b00ff0477ac */ /* 0x000e6e0008000a00 */
[----:B------:R-:W2:Y:S01]  /*0040*/  LDC.64 R4, c[0x0][0x380] ;  /* 0x0000e000ff047b82 */ /* 0x000ea20000000a00 */
[----:B0-----:R-:W-:-:S04]  /*0050*/  IMAD.WIDE.U32 R2, R7, 0x8, R2 ;  /* 0x0000000807027825 */ /* 0x001fc800078e0002 */
[----:B--2---:R-:W-:Y:S02]  /*0060*/  IMAD.WIDE.U32 R4, R7, 0x8, R4 ;  /* 0x0000000807047825 */ /* 0x004fe400078e0004 */
[----:B-1----:R-:W2:Y:S04]  /*0070*/  LDG.E.64 R2, desc[UR4][R2.64] ;  /* 0x0000000402027981 */ /* 0x002ea8000c1e1b00 */
[----:B------:R-:W2:Y:S02]  /*0080*/  LDG.E.64 R6, desc[UR4][R4.64] ;  /* 0x0000000404067981 */ /* 0x000ea4000c1e1b00 */
[----:B--2---:R-:W-:-:S07]  /*0090*/  DADD R6, -R2, R6 ;  /* 0x0000000002067229 */ /* 0x004fce0000000106 */
[----:B------:R-:W-:Y:S01]  /*00a0*/  STG.E.64 desc[UR4][R4.64], R6 ;  /* 0x0000000604007986 */ /* 0x000fe2000c101b04 */
[----:B------:R-:W-:Y:S05]  /*00b0*/  EXIT ;  /* 0x000000000000794d */ /* 0x000fea0003800000 */
.L_x_1:
        /* <DEDUP_REMOVED lines=12> */
.L_x_3:


//--------------------- .nv.shared.reserved.0     --------------------------
	.section	.nv.shared.reserved.0,"aw",@nobits
	.weak		__nv_reservedSMEM_offset_0_alias
	.size		__nv_reservedSMEM_offset_0_alias, 0, 64
	.other		__nv_reservedSMEM_offset_0_alias,@"STO_CUDA_RESERVED_SHARED STV_DEFAULT"
__nv_reservedSMEM_offset_0_alias:
	.zero		0
	.zero		64


//--------------------- .nv.constant0._Z13updateWKernelPdS_S_id --------------------------
	.section	.nv.constant0._Z13updateWKernelPdS_S_id,"a",@progbits
	.sectionflags	@""
	.align	4
.nv.constant0._Z13updateWKernelPdS_S_id:
	.zero		936


//--------------------- .nv.constant0._Z14subtractKernelPdS_ --------------------------
	.section	.nv.constant0._Z14subtractKernelPdS_,"a",@progbits
	.sectionflags	@""
	.align	4
.nv.constant0._Z14subtractKernelPdS_:
	.zero		912


//--------------------- SYMBOLS --------------------------

	.type		.nv.reservedSmem.offset0,@object
	.size		.nv.reservedSmem.offset0,0x4
